//
// Generated by NVIDIA NVVM Compiler
//
// Compiler Build ID: CL-36424714
// Cuda compilation tools, release 13.0, V13.0.88
// Based on NVVM 20.0.0
//

.version 9.0
.target sm_100
.address_size 64

	// .globl	_Z11hello_worldv
.extern .func  (.param .b32 func_retval0) vprintf
(
	.param .b64 vprintf_param_0,
	.param .b64 vprintf_param_1
)
;
.global .align 1 .b8 $str[20] = {91, 32, 37, 100, 32, 93, 32, 104, 101, 108, 108, 111, 32, 119, 111, 114, 108, 100, 10};

.visible .entry _Z11hello_worldv()
{
	.local .align 8 .b8 	__local_depot0[8];
	.reg .b64 	%SP;
	.reg .b64 	%SPL;
	.reg .b32 	%r<7>;
	.reg .b64 	%rd<5>;

	mov.u64 	%SPL, __local_depot0;
	cvta.local.u64 	%SP, %SPL;
	add.u64 	%rd1, %SP, 0;
	add.u64 	%rd2, %SPL, 0;
	mov.u32 	%r1, %ctaid.x;
	mov.u32 	%r2, %ntid.x;
	mov.u32 	%r3, %tid.x;
	mad.lo.s32 	%r4, %r1, %r2, %r3;
	st.local.u32 	[%rd2], %r4;
	mov.u64 	%rd3, $str;
	cvta.global.u64 	%rd4, %rd3;
	{ // callseq 0, 0
	.param .b64 param0;
	st.param.b64 	[param0], %rd4;
	.param .b64 param1;
	st.param.b64 	[param1], %rd1;
	.param .b32 retval0;
	call.uni (retval0), 
	vprintf, 
	(
	param0, 
	param1
	);
	ld.param.b32 	%r5, [retval0];
	} // callseq 0
	ret;

}


// ===== COMPILED SASS (sm_100) =====

	.target	sm_100

	.elftype	@"ET_EXEC"


//--------------------- .note.nv.tkinfo           --------------------------
	.section	.note.nv.tkinfo,"",@"SHT_NOTE"
	.sectionflags	@"SHF_NOTE_NV_TKINFO"
	.tkinfo
        /*0018*/ 	.word	0x00000002
        /*0030*/ 	.string	""
        /*0030*/ 	.string	"ptxas"
        /*0030*/ 	.string	"Cuda compilation tools, release 13.0, V13.0.88"
        /*0030*/ 	.string	"Build cuda_13.0.r13.0/compiler.36424714_0"
        /*0030*/ 	.string	"-arch sm_100 -m 64 "



//--------------------- .note.nv.cuinfo           --------------------------
	.section	.note.nv.cuinfo,"",@"SHT_NOTE"
	.sectionflags	@"SHF_NOTE_NV_CUINFO"
        /*0018*/ 	.short	0x0002
        /*001a*/ 	.short	0x0064
        /*001c*/ 	.short	0x0082
	.zero		2


//--------------------- .nv.info                  --------------------------
	.section	.nv.info,"",@"SHT_CUDA_INFO"
	.align	4


	//----- nvinfo : EIATTR_REGCOUNT
	.align		4
        /*0000*/ 	.byte	0x04, 0x2f
        /*0002*/ 	.short	(.L_2 - .L_1)
	.align		4
.L_1:
        /*0004*/ 	.word	index@(_Z11hello_worldv)
        /*0008*/ 	.word	0x00000018


	//----- nvinfo : EIATTR_FRAME_SIZE
	.align		4
.L_2:
        /*000c*/ 	.byte	0x04, 0x11
        /*000e*/ 	.short	(.L_4 - .L_3)
	.align		4
.L_3:
        /*0010*/ 	.word	index@(_Z11hello_worldv)
        /*0014*/ 	.word	0x00000008


	//----- nvinfo : EIATTR_MIN_STACK_SIZE
	.align		4
.L_4:
        /*0018*/ 	.byte	0x04, 0x12
        /*001a*/ 	.short	(.L_6 - .L_5)
	.align		4
.L_5:
        /*001c*/ 	.word	index@(_Z11hello_worldv)
        /*0020*/ 	.word	0x00000008
.L_6:


//--------------------- .nv.compat                --------------------------
	.section	.nv.compat,"",@"SHT_CUDA_COMPAT_INFO"
	.align	4
        /*0000*/ 	.byte	0x02, 0x09, 0x00, 0x00, 0x02, 0x02, 0x01, 0x00, 0x02, 0x05, 0x05, 0x00, 0x03, 0x07, 0x01, 0x01
        /*0010*/ 	.byte	0x02, 0x03, 0x00, 0x00, 0x02, 0x06, 0x01, 0x00, 0x04, 0x0b, 0x08, 0x00, 0x09, 0x00, 0x00, 0x00
        /*0020*/ 	.byte	0x00, 0x00, 0x00, 0x00


//--------------------- .nv.info._Z11hello_worldv --------------------------
	.section	.nv.info._Z11hello_worldv,"",@"SHT_CUDA_INFO"
	.sectionflags	@""
	.align	4


	//----- nvinfo : EIATTR_CUDA_API_VERSION
	.align		4
        /*0000*/ 	.byte	0x04, 0x37
        /*0002*/ 	.short	(.L_8 - .L_7)
.L_7:
        /*0004*/ 	.word	0x00000082


	//----- nvinfo : EIATTR_SPARSE_MMA_MASK
	.align		4
.L_8:
        /*0008*/ 	.byte	0x03, 0x50
        /*000a*/ 	.short	0x0000


	//----- nvinfo : EIATTR_MAXREG_COUNT
	.align		4
        /*000c*/ 	.byte	0x03, 0x1b
        /*000e*/ 	.short	0x00ff


	//----- nvinfo : EIATTR_EXTERNS
	.align		4
        /*0010*/ 	.byte	0x04, 0x0f
        /*0012*/ 	.short	(.L_10 - .L_9)


	//   ....[0]....
	.align		4
.L_9:
        /*0014*/ 	.word	index@(vprintf)


	//----- nvinfo : EIATTR_MERCURY_ISA_VERSION
	.align		4
.L_10:
        /*0018*/ 	.byte	0x03, 0x5f
        /*001a*/ 	.short	0x0101


	//----- nvinfo : EIATTR_VRC_CTA_INIT_COUNT
	.align		4
        /*001c*/ 	.byte	0x02, 0x4a
	.zero		1
	.zero		1


	//----- nvinfo : EIATTR_SYSCALL_OFFSETS
	.align		4
        /*0020*/ 	.byte	0x04, 0x46
        /*0022*/ 	.short	(.L_12 - .L_11)


	//   ....[0]....
.L_11:
        /*0024*/ 	.word	0x00000110


	//----- nvinfo : EIATTR_EXIT_INSTR_OFFSETS
	.align		4
.L_12:
        /*0028*/ 	.byte	0x04, 0x1c
        /*002a*/ 	.short	(.L_14 - .L_13)


	//   ....[0]....
.L_13:
        /*002c*/ 	.word	0x00000120


	//----- nvinfo : EIATTR_SW_WAR
	.align		4
.L_14:
        /*0030*/ 	.byte	0x04, 0x36
        /*0032*/ 	.short	(.L_16 - .L_15)
.L_15:
        /*0034*/ 	.word	0x00000008
.L_16:


//--------------------- .nv.callgraph             --------------------------
	.section	.nv.callgraph,"",@"SHT_CUDA_CALLGRAPH"
	.align	4
	.sectionentsize	8
	.align		4
        /*0000*/ 	.word	0x00000000
	.align		4
        /*0004*/ 	.word	0xffffffff
	.align		4
        /*0008*/ 	.word	index@(_Z11hello_worldv)
	.align		4
        /*000c*/ 	.word	index@(vprintf)
	.align		4
        /*0010*/ 	.word	0x00000000
	.align		4
        /*0014*/ 	.word	0xfffffffe
	.align		4
        /*0018*/ 	.word	0x00000000
	.align		4
        /*001c*/ 	.word	0xfffffffd
	.align		4
        /*0020*/ 	.word	0x00000000
	.align		4
        /*0024*/ 	.word	0xfffffffc


//--------------------- .nv.constant4             --------------------------
	.section	.nv.constant4,"a",@progbits
	.align	8
	.align		8
.nv.constant4:
        /*0000*/ 	.dword	vprintf
	.align		8
        /*0008*/ 	.dword	$str


//--------------------- .text._Z11hello_worldv    --------------------------
	.section	.text._Z11hello_worldv,"ax",@progbits
	.align	128
        .global         _Z11hello_worldv
        .type           _Z11hello_worldv,@function
        .size           _Z11hello_worldv,(.L_x_2 - _Z11hello_worldv)
        .other          _Z11hello_worldv,@"STO_CUDA_ENTRY STV_DEFAULT"
_Z11hello_worldv:
.text._Z11hello_worldv:
[----:B------:R-:W0:Y:S01]  /*0000*/  LDC R1, c[0x0][0x37c] ;  /* 0x0000df00ff017b82 */ /* 0x000e220000000800 */
[----:B------:R-:W1:Y:S01]  /*0010*/  S2R R3, SR_TID.X ;  /* 0x0000000000037919 */ /* 0x000e620000002100 */
[----:B------:R-:W2:Y:S06]  /*0020*/  LDCU UR5, c[0x0][0x2fc] ;  /* 0x00005f80ff0577ac */ /* 0x000eac0008000800 */
[----:B------:R-:W1:Y:S01]  /*0030*/  S2UR UR6, SR_CTAID.X ;  /* 0x00000000000679c3 */ /* 0x000e620000002500 */
[----:B------:R-:W-:Y:S01]  /*0040*/  MOV R2, 0x0 ;  /* 0x0000000000027802 */ /* 0x000fe20000000f00 */
[----:B0-----:R-:W-:Y:S01]  /*0050*/  VIADD R1, R1, 0xfffffff8 ;  /* 0xfffffff801017836 */ /* 0x001fe20000000000 */
[----:B------:R-:W0:Y:S05]  /*0060*/  LDCU UR4, c[0x0][0x2f8] ;  /* 0x00005f00ff0477ac */ /* 0x000e2a0008000800 */
[----:B------:R-:W1:Y:S01]  /*0070*/  LDC R0, c[0x0][0x360] ;  /* 0x0000d800ff007b82 */ /* 0x000e620000000800 */
[----:B0-----:R-:W-:-:S05]  /*0080*/  IADD3 R6, P0, PT, R1, UR4, RZ ;  /* 0x0000000401067c10 */ /* 0x001fca000ff1e0ff */
[----:B--2---:R-:W-:Y:S02]  /*0090*/  IMAD.X R7, RZ, RZ, UR5, P0 ;  /* 0x00000005ff077e24 */ /* 0x004fe400080e06ff */
[----:B-1----:R-:W-:Y:S01]  /*00a0*/  IMAD R0, R0, UR6, R3 ;  /* 0x0000000600007c24 */ /* 0x002fe2000f8e0203 */
[----:B------:R-:W0:Y:S01]  /*00b0*/  LDCU.64 UR6, c[0x4][0x8] ;  /* 0x01000100ff0677ac */ /* 0x000e220008000a00 */
[----:B------:R-:W1:Y:S03]  /*00c0*/  LDC.64 R2, c[0x4][R2] ;  /* 0x0100000002027b82 */ /* 0x000e660000000a00 */
[----:B------:R2:W-:Y:S01]  /*00d0*/  STL [R1], R0 ;  /* 0x0000000001007387 */ /* 0x0005e20000100800 */
[----:B0-----:R-:W-:Y:S01]  /*00e0*/  IMAD.U32 R4, RZ, RZ, UR6 ;  /* 0x00000006ff047e24 */ /* 0x001fe2000f8e00ff */
[----:B--2---:R-:W-:-:S07]  /*00f0*/  MOV R5, UR7 ;  /* 0x0000000700057c02 */ /* 0x004fce0008000f00 */
[----:B------:R-:W-:-:S07]  /*0100*/  LEPC R20, `(.L_x_0) ;  /* 0x000000001014794e */ /* 0x000fce0000000000 */
[----:B-1----:R-:W-:Y:S05]  /*0110*/  CALL.ABS.NOINC R2 ;  /* 0x0000000002007343 */ /* 0x002fea0003c00000 */
.L_x_0:
[----:B------:R-:W-:Y:S05]  /*0120*/  EXIT ;  /* 0x000000000000794d */ /* 0x000fea0003800000 */
.L_x_1:
[----:B------:R-:W-:-:S00]  /*0130*/  BRA `(.L_x_1) ;  /* 0xfffffffc00fc7947 */ /* 0x000fc0000383ffff */
[----:B------:R-:W-:-:S00]  /*0140*/  NOP ;  /* 0x0000000000007918 */ /* 0x000fc00000000000 */
        /* <DEDUP_REMOVED lines=11> */
.L_x_2:


//--------------------- .nv.global.init           --------------------------
	.section	.nv.global.init,"aw",@progbits
.nv.global.init:
	.type		$str,@object
	.size		$str,(.L_0 - $str)
$str:
        /*0000*/ 	.byte	0x5b, 0x20, 0x25, 0x64, 0x20, 0x5d, 0x20, 0x68, 0x65, 0x6c, 0x6c, 0x6f, 0x20, 0x77, 0x6f, 0x72
        /*0010*/ 	.byte	0x6c, 0x64, 0x0a, 0x00
.L_0:


//--------------------- .nv.shared.reserved.0     --------------------------
	.section	.nv.shared.reserved.0,"aw",@nobits
	.weak		__nv_reservedSMEM_offset_0_alias
	.size		__nv_reservedSMEM_offset_0_alias, 0, 64
	.other		__nv_reservedSMEM_offset_0_alias,@"STO_CUDA_RESERVED_SHARED STV_DEFAULT"
__nv_reservedSMEM_offset_0_alias:
	.zero		0
	.zero		64


//--------------------- .nv.constant0._Z11hello_worldv --------------------------
	.section	.nv.constant0._Z11hello_worldv,"a",@progbits
	.sectionflags	@""
	.align	4
.nv.constant0._Z11hello_worldv:
	.zero		896


//--------------------- SYMBOLS --------------------------

	.type		.nv.reservedSmem.offset0,@object
	.size		.nv.reservedSmem.offset0,0x4
	.type		vprintf,@function
